//
// Generated by NVIDIA NVVM Compiler
//
// Compiler Build ID: CL-36424714
// Cuda compilation tools, release 13.0, V13.0.88
// Based on NVVM 20.0.0
//

.version 9.0
.target sm_100
.address_size 64

	// .globl	_Z3sumPKfPf

.visible .entry _Z3sumPKfPf(
	.param .u64 .ptr .align 1 _Z3sumPKfPf_param_0,
	.param .u64 .ptr .align 1 _Z3sumPKfPf_param_1
)
.maxntid 256
{
	.reg .pred 	%p<3>;
	.reg .b32 	%r<13>;
	.reg .b32 	%f<68>;
	.reg .b64 	%rd<10>;

	ld.param.u64 	%rd2, [_Z3sumPKfPf_param_0];
	ld.param.u64 	%rd3, [_Z3sumPKfPf_param_1];
	mov.u32 	%r7, %ctaid.x;
	mov.u32 	%r8, %ntid.x;
	mov.u32 	%r9, %tid.x;
	mad.lo.s32 	%r1, %r7, %r8, %r9;
	setp.gt.s32 	%p1, %r1, 1;
	@%p1 bra 	$L__BB0_4;
	shl.b32 	%r11, %r1, 10;
	cvta.to.global.u64 	%rd4, %rd2;
	add.s64 	%rd1, %rd4, 64;
	mov.f32 	%f67, 0f00000000;
	mov.b32 	%r12, 0;
$L__BB0_2:
	mul.wide.s32 	%rd5, %r11, 4;
	add.s64 	%rd6, %rd1, %rd5;
	ld.global.nc.f32 	%f4, [%rd6+-64];
	add.f32 	%f5, %f67, %f4;
	ld.global.nc.f32 	%f6, [%rd6+-60];
	add.f32 	%f7, %f5, %f6;
	ld.global.nc.f32 	%f8, [%rd6+-56];
	add.f32 	%f9, %f7, %f8;
	ld.global.nc.f32 	%f10, [%rd6+-52];
	add.f32 	%f11, %f9, %f10;
	ld.global.nc.f32 	%f12, [%rd6+-48];
	add.f32 	%f13, %f11, %f12;
	ld.global.nc.f32 	%f14, [%rd6+-44];
	add.f32 	%f15, %f13, %f14;
	ld.global.nc.f32 	%f16, [%rd6+-40];
	add.f32 	%f17, %f15, %f16;
	ld.global.nc.f32 	%f18, [%rd6+-36];
	add.f32 	%f19, %f17, %f18;
	ld.global.nc.f32 	%f20, [%rd6+-32];
	add.f32 	%f21, %f19, %f20;
	ld.global.nc.f32 	%f22, [%rd6+-28];
	add.f32 	%f23, %f21, %f22;
	ld.global.nc.f32 	%f24, [%rd6+-24];
	add.f32 	%f25, %f23, %f24;
	ld.global.nc.f32 	%f26, [%rd6+-20];
	add.f32 	%f27, %f25, %f26;
	ld.global.nc.f32 	%f28, [%rd6+-16];
	add.f32 	%f29, %f27, %f28;
	ld.global.nc.f32 	%f30, [%rd6+-12];
	add.f32 	%f31, %f29, %f30;
	ld.global.nc.f32 	%f32, [%rd6+-8];
	add.f32 	%f33, %f31, %f32;
	ld.global.nc.f32 	%f34, [%rd6+-4];
	add.f32 	%f35, %f33, %f34;
	ld.global.nc.f32 	%f36, [%rd6];
	add.f32 	%f37, %f35, %f36;
	ld.global.nc.f32 	%f38, [%rd6+4];
	add.f32 	%f39, %f37, %f38;
	ld.global.nc.f32 	%f40, [%rd6+8];
	add.f32 	%f41, %f39, %f40;
	ld.global.nc.f32 	%f42, [%rd6+12];
	add.f32 	%f43, %f41, %f42;
	ld.global.nc.f32 	%f44, [%rd6+16];
	add.f32 	%f45, %f43, %f44;
	ld.global.nc.f32 	%f46, [%rd6+20];
	add.f32 	%f47, %f45, %f46;
	ld.global.nc.f32 	%f48, [%rd6+24];
	add.f32 	%f49, %f47, %f48;
	ld.global.nc.f32 	%f50, [%rd6+28];
	add.f32 	%f51, %f49, %f50;
	ld.global.nc.f32 	%f52, [%rd6+32];
	add.f32 	%f53, %f51, %f52;
	ld.global.nc.f32 	%f54, [%rd6+36];
	add.f32 	%f55, %f53, %f54;
	ld.global.nc.f32 	%f56, [%rd6+40];
	add.f32 	%f57, %f55, %f56;
	ld.global.nc.f32 	%f58, [%rd6+44];
	add.f32 	%f59, %f57, %f58;
	ld.global.nc.f32 	%f60, [%rd6+48];
	add.f32 	%f61, %f59, %f60;
	ld.global.nc.f32 	%f62, [%rd6+52];
	add.f32 	%f63, %f61, %f62;
	ld.global.nc.f32 	%f64, [%rd6+56];
	add.f32 	%f65, %f63, %f64;
	ld.global.nc.f32 	%f66, [%rd6+60];
	add.f32 	%f67, %f65, %f66;
	add.s32 	%r12, %r12, 32;
	add.s32 	%r11, %r11, 32;
	setp.ne.s32 	%p2, %r12, 1024;
	@%p2 bra 	$L__BB0_2;
	cvta.to.global.u64 	%rd7, %rd3;
	mul.wide.s32 	%rd8, %r1, 4;
	add.s64 	%rd9, %rd7, %rd8;
	st.global.f32 	[%rd9], %f67;
$L__BB0_4:
	ret;

}


// ===== COMPILED SASS (sm_100) =====

	.target	sm_100

	.elftype	@"ET_EXEC"


//--------------------- .note.nv.tkinfo           --------------------------
	.section	.note.nv.tkinfo,"",@"SHT_NOTE"
	.sectionflags	@"SHF_NOTE_NV_TKINFO"
	.tkinfo
        /*0018*/ 	.word	0x00000002
        /*0030*/ 	.string	""
        /*0030*/ 	.string	"ptxas"
        /*0030*/ 	.string	"Cuda compilation tools, release 13.0, V13.0.88"
        /*0030*/ 	.string	"Build cuda_13.0.r13.0/compiler.36424714_0"
        /*0030*/ 	.string	"-arch sm_100 -m 64 "



//--------------------- .note.nv.cuinfo           --------------------------
	.section	.note.nv.cuinfo,"",@"SHT_NOTE"
	.sectionflags	@"SHF_NOTE_NV_CUINFO"
        /*0018*/ 	.short	0x0002
        /*001a*/ 	.short	0x0064
        /*001c*/ 	.short	0x0082
	.zero		2


//--------------------- .nv.info                  --------------------------
	.section	.nv.info,"",@"SHT_CUDA_INFO"
	.align	4


	//----- nvinfo : EIATTR_REGCOUNT
	.align		4
        /*0000*/ 	.byte	0x04, 0x2f
        /*0002*/ 	.short	(.L_1 - .L_0)
	.align		4
.L_0:
        /*0004*/ 	.word	index@(_Z3sumPKfPf)
        /*0008*/ 	.word	0x0000001f


	//----- nvinfo : EIATTR_FRAME_SIZE
	.align		4
.L_1:
        /*000c*/ 	.byte	0x04, 0x11
        /*000e*/ 	.short	(.L_3 - .L_2)
	.align		4
.L_2:
        /*0010*/ 	.word	index@(_Z3sumPKfPf)
        /*0014*/ 	.word	0x00000000


	//----- nvinfo : EIATTR_MIN_STACK_SIZE
	.align		4
.L_3:
        /*0018*/ 	.byte	0x04, 0x12
        /*001a*/ 	.short	(.L_5 - .L_4)
	.align		4
.L_4:
        /*001c*/ 	.word	index@(_Z3sumPKfPf)
        /*0020*/ 	.word	0x00000000
.L_5:


//--------------------- .nv.compat                --------------------------
	.section	.nv.compat,"",@"SHT_CUDA_COMPAT_INFO"
	.align	4
        /*0000*/ 	.byte	0x02, 0x09, 0x00, 0x00, 0x02, 0x02, 0x01, 0x00, 0x02, 0x05, 0x05, 0x00, 0x03, 0x07, 0x01, 0x01
        /*0010*/ 	.byte	0x02, 0x03, 0x00, 0x00, 0x02, 0x06, 0x01, 0x00, 0x04, 0x0b, 0x08, 0x00, 0x09, 0x00, 0x00, 0x00
        /*0020*/ 	.byte	0x00, 0x00, 0x00, 0x00


//--------------------- .nv.info._Z3sumPKfPf      --------------------------
	.section	.nv.info._Z3sumPKfPf,"",@"SHT_CUDA_INFO"
	.sectionflags	@""
	.align	4


	//----- nvinfo : EIATTR_CUDA_API_VERSION
	.align		4
        /*0000*/ 	.byte	0x04, 0x37
        /*0002*/ 	.short	(.L_7 - .L_6)
.L_6:
        /*0004*/ 	.word	0x00000082


	//----- nvinfo : EIATTR_KPARAM_INFO
	.align		4
.L_7:
        /*0008*/ 	.byte	0x04, 0x17
        /*000a*/ 	.short	(.L_9 - .L_8)
.L_8:
        /*000c*/ 	.word	0x00000000
        /*0010*/ 	.short	0x0001
        /*0012*/ 	.short	0x0008
        /*0014*/ 	.byte	0x00, 0xf5, 0x21, 0x00


	//----- nvinfo : EIATTR_KPARAM_INFO
	.align		4
.L_9:
        /*0018*/ 	.byte	0x04, 0x17
        /*001a*/ 	.short	(.L_11 - .L_10)
.L_10:
        /*001c*/ 	.word	0x00000000
        /*0020*/ 	.short	0x0000
        /*0022*/ 	.short	0x0000
        /*0024*/ 	.byte	0x00, 0xf5, 0x21, 0x00


	//----- nvinfo : EIATTR_SPARSE_MMA_MASK
	.align		4
.L_11:
        /*0028*/ 	.byte	0x03, 0x50
        /*002a*/ 	.short	0x0000


	//----- nvinfo : EIATTR_MAXREG_COUNT
	.align		4
        /*002c*/ 	.byte	0x03, 0x1b
        /*002e*/ 	.short	0x00ff


	//----- nvinfo : EIATTR_MERCURY_ISA_VERSION
	.align		4
        /*0030*/ 	.byte	0x03, 0x5f
        /*0032*/ 	.short	0x0101


	//----- nvinfo : EIATTR_VRC_CTA_INIT_COUNT
	.align		4
        /*0034*/ 	.byte	0x02, 0x4a
	.zero		1
	.zero		1


	//----- nvinfo : EIATTR_EXIT_INSTR_OFFSETS
	.align		4
        /*0038*/ 	.byte	0x04, 0x1c
        /*003a*/ 	.short	(.L_13 - .L_12)


	//   ....[0]....
.L_12:
        /*003c*/ 	.word	0x00000060


	//   ....[1]....
        /*0040*/ 	.word	0x00000580


	//----- nvinfo : EIATTR_MAX_THREADS
	.align		4
.L_13:
        /*0044*/ 	.byte	0x04, 0x05
        /*0046*/ 	.short	(.L_15 - .L_14)
.L_14:
        /*0048*/ 	.word	0x00000100
        /*004c*/ 	.word	0x00000001
        /*0050*/ 	.word	0x00000001


	//----- nvinfo : EIATTR_CBANK_PARAM_SIZE
	.align		4
.L_15:
        /*0054*/ 	.byte	0x03, 0x19
        /*0056*/ 	.short	0x0010


	//----- nvinfo : EIATTR_PARAM_CBANK
	.align		4
        /*0058*/ 	.byte	0x04, 0x0a
        /*005a*/ 	.short	(.L_17 - .L_16)
	.align		4
.L_16:
        /*005c*/ 	.word	index@(.nv.constant0._Z3sumPKfPf)
        /*0060*/ 	.short	0x0380
        /*0062*/ 	.short	0x0010


	//----- nvinfo : EIATTR_SW_WAR
	.align		4
.L_17:
        /*0064*/ 	.byte	0x04, 0x36
        /*0066*/ 	.short	(.L_19 - .L_18)
.L_18:
        /*0068*/ 	.word	0x00000008
.L_19:


//--------------------- .nv.callgraph             --------------------------
	.section	.nv.callgraph,"",@"SHT_CUDA_CALLGRAPH"
	.align	4
	.sectionentsize	8
	.align		4
        /*0000*/ 	.word	0x00000000
	.align		4
        /*0004*/ 	.word	0xffffffff
	.align		4
        /*0008*/ 	.word	0x00000000
	.align		4
        /*000c*/ 	.word	0xfffffffe
	.align		4
        /*0010*/ 	.word	0x00000000
	.align		4
        /*0014*/ 	.word	0xfffffffd
	.align		4
        /*0018*/ 	.word	0x00000000
	.align		4
        /*001c*/ 	.word	0xfffffffc


//--------------------- .text._Z3sumPKfPf         --------------------------
	.section	.text._Z3sumPKfPf,"ax",@progbits
	.align	128
        .global         _Z3sumPKfPf
        .type           _Z3sumPKfPf,@function
        .size           _Z3sumPKfPf,(.L_x_2 - _Z3sumPKfPf)
        .other          _Z3sumPKfPf,@"STO_CUDA_ENTRY STV_DEFAULT"
_Z3sumPKfPf:
.text._Z3sumPKfPf:
[----:B------:R-:W-:Y:S01]  /*0000*/  LDC R1, c[0x0][0x37c] ;  /* 0x0000df00ff017b82 */ /* 0x000fe20000000800 */
[----:B------:R-:W0:Y:S07]  /*0010*/  S2R R3, SR_TID.X ;  /* 0x0000000000037919 */ /* 0x000e2e0000002100 */
[----:B------:R-:W0:Y:S08]  /*0020*/  S2UR UR4, SR_CTAID.X ;  /* 0x00000000000479c3 */ /* 0x000e300000002500 */
[----:B------:R-:W0:Y:S02]  /*0030*/  LDC R0, c[0x0][0x360] ;  /* 0x0000d800ff007b82 */ /* 0x000e240000000800 */
[----:B0-----:R-:W-:-:S05]  /*0040*/  IMAD R0, R0, UR4, R3 ;  /* 0x0000000400007c24 */ /* 0x001fca000f8e0203 */
[----:B------:R-:W-:-:S13]  /*0050*/  ISETP.GT.AND P0, PT, R0, 0x1, PT ;  /* 0x000000010000780c */ /* 0x000fda0003f04270 */
[----:B------:R-:W-:Y:S05]  /*0060*/  @P0 EXIT ;  /* 0x000000000000094d */ /* 0x000fea0003800000 */
[----:B------:R-:W0:Y:S01]  /*0070*/  LDCU.64 UR6, c[0x0][0x380] ;  /* 0x00007000ff0677ac */ /* 0x000e220008000a00 */
[----:B------:R-:W-:Y:S01]  /*0080*/  HFMA2 R20, -RZ, RZ, 0, 0 ;  /* 0x00000000ff147431 */ /* 0x000fe200000001ff */
[----:B------:R-:W-:Y:S01]  /*0090*/  SHF.L.U32 R4, R0, 0xa, RZ ;  /* 0x0000000a00047819 */ /* 0x000fe200000006ff */
[----:B------:R-:W1:Y:S01]  /*00a0*/  LDCU.64 UR8, c[0x0][0x358] ;  /* 0x00006b00ff0877ac */ /* 0x000e620008000a00 */
[----:B------:R-:W-:Y:S01]  /*00b0*/  UMOV UR4, URZ ;  /* 0x000000ff00047c82 */ /* 0x000fe20008000000 */
[----:B0-----:R-:W-:-:S04]  /*00c0*/  UIADD3 UR5, UP0, UPT, UR6, 0x40, URZ ;  /* 0x0000004006057890 */ /* 0x001fc8000ff1e0ff */
[----:B-1----:R-:W-:-:S12]  /*00d0*/  UIADD3.X UR6, UPT, UPT, URZ, UR7, URZ, UP0, !UPT ;  /* 0x00000007ff067290 */ /* 0x002fd800087fe4ff */
.L_x_0:
[----:B------:R-:W-:Y:S02]  /*00e0*/  MOV R2, UR5 ;  /* 0x0000000500027c02 */ /* 0x000fe40008000f00 */
[----:B------:R-:W-:-:S03]  /*00f0*/  MOV R3, UR6 ;  /* 0x0000000600037c02 */ /* 0x000fc60008000f00 */
[----:B------:R-:W-:-:S05]  /*0100*/  IMAD.WIDE R2, R4, 0x4, R2 ;  /* 0x0000000404027825 */ /* 0x000fca00078e0202 */
[----:B------:R-:W2:Y:S04]  /*0110*/  LDG.E.CONSTANT R21, desc[UR8][R2.64+-0x40] ;  /* 0xffffc00802157981 */ /* 0x000ea8000c1e9900 */
[----:B------:R-:W3:Y:S04]  /*0120*/  LDG.E.CONSTANT R27, desc[UR8][R2.64+-0x3c] ;  /* 0xffffc408021b7981 */ /* 0x000ee8000c1e9900 */
[----:B------:R-:W4:Y:S04]  /*0130*/  LDG.E.CONSTANT R22, desc[UR8][R2.64+-0x38] ;  /* 0xffffc80802167981 */ /* 0x000f28000c1e9900 */
[----:B------:R-:W5:Y:S04]  /*0140*/  LDG.E.CONSTANT R23, desc[UR8][R2.64+-0x34] ;  /* 0xffffcc0802177981 */ /* 0x000f68000c1e9900 */
        /* <DEDUP_REMOVED lines=16> */
[----:B------:R-:W5:Y:S01]  /*0250*/  LDG.E.CONSTANT R19, desc[UR8][R2.64+0x10] ;  /* 0x0000100802137981 */ /* 0x000f62000c1e9900 */
[----:B--2---:R-:W-:-:S03]  /*0260*/  FADD R20, R21, R20 ;  /* 0x0000001415147221 */ /* 0x004fc60000000000 */
[----:B------:R-:W2:Y:S01]  /*0270*/  LDG.E.CONSTANT R21, desc[UR8][R2.64+0x14] ;  /* 0x0000140802157981 */ /* 0x000ea2000c1e9900 */
[----:B---3--:R-:W-:-:S03]  /*0280*/  FADD R27, R20, R27 ;  /* 0x0000001b141b7221 */ /* 0x008fc60000000000 */
[----:B------:R-:W3:Y:S01]  /*0290*/  LDG.E.CONSTANT R20, desc[UR8][R2.64+0x18] ;  /* 0x0000180802147981 */ /* 0x000ee2000c1e9900 */
[----:B----4-:R-:W-:-:S03]  /*02a0*/  FADD R26, R27, R22 ;  /* 0x000000161b1a7221 */ /* 0x010fc60000000000 */
[----:B------:R-:W4:Y:S01]  /*02b0*/  LDG.E.CONSTANT R22, desc[UR8][R2.64+0x1c] ;  /* 0x00001c0802167981 */ /* 0x000f22000c1e9900 */
[----:B-----5:R-:W-:-:S03]  /*02c0*/  FADD R27, R26, R23 ;  /* 0x000000171a1b7221 */ /* 0x020fc60000000000 */
[----:B------:R-:W5:Y:S01]  /*02d0*/  LDG.E.CONSTANT R23, desc[UR8][R2.64+0x20] ;  /* 0x0000200802177981 */ /* 0x000f62000c1e9900 */
[----:B------:R-:W-:-:S03]  /*02e0*/  FADD R26, R27, R24 ;  /* 0x000000181b1a7221 */ /* 0x000fc60000000000 */
        /* <DEDUP_REMOVED lines=10> */
[----:B------:R-:W5:Y:S04]  /*0390*/  LDG.E.CONSTANT R8, desc[UR8][R2.64+0x38] ;  /* 0x0000380802087981 */ /* 0x000f68000c1e9900 */
[----:B------:R-:W5:Y:S01]  /*03a0*/  LDG.E.CONSTANT R26, desc[UR8][R2.64+0x3c] ;  /* 0x00003c08021a7981 */ /* 0x000f62000c1e9900 */
[----:B------:R-:W-:Y:S01]  /*03b0*/  FADD R9, R28, R9 ;  /* 0x000000091c097221 */ /* 0x000fe20000000000 */
[----:B------:R-:W-:Y:S01]  /*03c0*/  UIADD3 UR4, UPT, UPT, UR4, 0x20, URZ ;  /* 0x0000002004047890 */ /* 0x000fe2000fffe0ff */
[----:B------:R-:W-:Y:S02]  /*03d0*/  IADD3 R4, PT, PT, R4, 0x20, RZ ;  /* 0x0000002004047810 */ /* 0x000fe40007ffe0ff */
[----:B------:R-:W-:Y:S01]  /*03e0*/  FADD R10, R9, R10 ;  /* 0x0000000a090a7221 */ /* 0x000fe20000000000 */
[----:B------:R-:W-:-:S03]  /*03f0*/  UISETP.NE.AND UP0, UPT, UR4, 0x400, UPT ;  /* 0x000004000400788c */ /* 0x000fc6000bf05270 */
[----:B------:R-:W-:-:S04]  /*0400*/  FADD R11, R10, R11 ;  /* 0x0000000b0a0b7221 */ /* 0x000fc80000000000 */
        /* <DEDUP_REMOVED lines=8> */
[----:B--2---:R-:W-:-:S04]  /*0490*/  FADD R21, R18, R21 ;  /* 0x0000001512157221 */ /* 0x004fc80000000000 */
[----:B---3--:R-:W-:-:S04]  /*04a0*/  FADD R21, R21, R20 ;  /* 0x0000001415157221 */ /* 0x008fc80000000000 */
[----:B----4-:R-:W-:-:S04]  /*04b0*/  FADD R22, R21, R22 ;  /* 0x0000001615167221 */ /* 0x010fc80000000000 */
[----:B-----5:R-:W-:-:S04]  /*04c0*/  FADD R23, R22, R23 ;  /* 0x0000001716177221 */ /* 0x020fc80000000000 */
[----:B------:R-:W-:-:S04]  /*04d0*/  FADD R24, R23, R24 ;  /* 0x0000001817187221 */ /* 0x000fc80000000000 */
[----:B------:R-:W-:-:S04]  /*04e0*/  FADD R24, R24, R25 ;  /* 0x0000001918187221 */ /* 0x000fc80000000000 */
[----:B------:R-:W-:-:S04]  /*04f0*/  FADD R5, R24, R5 ;  /* 0x0000000518057221 */ /* 0x000fc80000000000 */
[----:B------:R-:W-:-:S04]  /*0500*/  FADD R6, R5, R6 ;  /* 0x0000000605067221 */ /* 0x000fc80000000000 */
[----:B------:R-:W-:-:S04]  /*0510*/  FADD R7, R6, R7 ;  /* 0x0000000706077221 */ /* 0x000fc80000000000 */
[----:B------:R-:W-:-:S04]  /*0520*/  FADD R7, R7, R8 ;  /* 0x0000000807077221 */ /* 0x000fc80000000000 */
[----:B------:R-:W-:Y:S01]  /*0530*/  FADD R20, R7, R26 ;  /* 0x0000001a07147221 */ /* 0x000fe20000000000 */
[----:B------:R-:W-:Y:S06]  /*0540*/  BRA.U UP0, `(.L_x_0) ;  /* 0xfffffff900e47547 */ /* 0x000fec000b83ffff */
[----:B------:R-:W0:Y:S02]  /*0550*/  LDC.64 R2, c[0x0][0x388] ;  /* 0x0000e200ff027b82 */ /* 0x000e240000000a00 */
[----:B0-----:R-:W-:-:S05]  /*0560*/  IMAD.WIDE R2, R0, 0x4, R2 ;  /* 0x0000000400027825 */ /* 0x001fca00078e0202 */
[----:B------:R-:W-:Y:S01]  /*0570*/  STG.E desc[UR8][R2.64], R20 ;  /* 0x0000001402007986 */ /* 0x000fe2000c101908 */
[----:B------:R-:W-:Y:S05]  /*0580*/  EXIT ;  /* 0x000000000000794d */ /* 0x000fea0003800000 */
.L_x_1:
[----:B------:R-:W-:-:S00]  /*0590*/  BRA `(.L_x_1) ;  /* 0xfffffffc00fc7947 */ /* 0x000fc0000383ffff */
[----:B------:R-:W-:-:S00]  /*05a0*/  NOP ;  /* 0x0000000000007918 */ /* 0x000fc00000000000 */
        /* <DEDUP_REMOVED lines=13> */
.L_x_2:


//--------------------- .nv.shared.reserved.0     --------------------------
	.section	.nv.shared.reserved.0,"aw",@nobits
	.weak		__nv_reservedSMEM_offset_0_alias
	.size		__nv_reservedSMEM_offset_0_alias, 0, 64
	.other		__nv_reservedSMEM_offset_0_alias,@"STO_CUDA_RESERVED_SHARED STV_DEFAULT"
__nv_reservedSMEM_offset_0_alias:
	.zero		0
	.zero		64


//--------------------- .nv.constant0._Z3sumPKfPf --------------------------
	.section	.nv.constant0._Z3sumPKfPf,"a",@progbits
	.sectionflags	@""
	.align	4
.nv.constant0._Z3sumPKfPf:
	.zero		912


//--------------------- SYMBOLS --------------------------

	.type		.nv.reservedSmem.offset0,@object
	.size		.nv.reservedSmem.offset0,0x4
